//
// Generated by NVIDIA NVVM Compiler
//
// Compiler Build ID: CL-36424714
// Cuda compilation tools, release 13.0, V13.0.88
// Based on NVVM 20.0.0
//

.version 9.0
.target sm_100
.address_size 64

	// .globl	_Z8saxpyGPUPfS_f
.extern .func  (.param .b32 func_retval0) vprintf
(
	.param .b64 vprintf_param_0,
	.param .b64 vprintf_param_1
)
;
.global .align 1 .b8 $str[58] = {71, 80, 85, 58, 32, 77, 121, 32, 116, 104, 114, 101, 97, 100, 73, 100, 32, 105, 115, 32, 37, 100, 32, 97, 110, 100, 32, 109, 121, 32, 99, 117, 114, 114, 101, 110, 116, 32, 83, 97, 120, 112, 121, 32, 118, 97, 108, 117, 101, 32, 105, 115, 58, 32, 37, 102, 10};

.visible .entry _Z8saxpyGPUPfS_f(
	.param .u64 .ptr .align 1 _Z8saxpyGPUPfS_f_param_0,
	.param .u64 .ptr .align 1 _Z8saxpyGPUPfS_f_param_1,
	.param .f32 _Z8saxpyGPUPfS_f_param_2
)
{
	.local .align 16 .b8 	__local_depot0[16];
	.reg .b64 	%SP;
	.reg .b64 	%SPL;
	.reg .pred 	%p<2>;
	.reg .b32 	%r<7>;
	.reg .b32 	%f<5>;
	.reg .b64 	%rd<12>;
	.reg .b64 	%fd<2>;

	mov.u64 	%SPL, __local_depot0;
	cvta.local.u64 	%SP, %SPL;
	ld.param.u64 	%rd1, [_Z8saxpyGPUPfS_f_param_0];
	ld.param.u64 	%rd2, [_Z8saxpyGPUPfS_f_param_1];
	ld.param.f32 	%f1, [_Z8saxpyGPUPfS_f_param_2];
	mov.u32 	%r2, %ctaid.x;
	mov.u32 	%r3, %ntid.x;
	mov.u32 	%r4, %tid.x;
	mad.lo.s32 	%r1, %r2, %r3, %r4;
	setp.gt.s32 	%p1, %r1, 9999;
	@%p1 bra 	$L__BB0_2;
	add.u64 	%rd3, %SP, 0;
	add.u64 	%rd4, %SPL, 0;
	cvta.to.global.u64 	%rd5, %rd2;
	cvta.to.global.u64 	%rd6, %rd1;
	mul.wide.s32 	%rd7, %r1, 4;
	add.s64 	%rd8, %rd5, %rd7;
	ld.global.f32 	%f2, [%rd8];
	add.s64 	%rd9, %rd6, %rd7;
	ld.global.f32 	%f3, [%rd9];
	fma.rn.f32 	%f4, %f1, %f3, %f2;
	st.global.f32 	[%rd8], %f4;
	cvt.f64.f32 	%fd1, %f4;
	st.local.u32 	[%rd4], %r1;
	st.local.f64 	[%rd4+8], %fd1;
	mov.u64 	%rd10, $str;
	cvta.global.u64 	%rd11, %rd10;
	{ // callseq 0, 0
	.param .b64 param0;
	st.param.b64 	[param0], %rd11;
	.param .b64 param1;
	st.param.b64 	[param1], %rd3;
	.param .b32 retval0;
	call.uni (retval0), 
	vprintf, 
	(
	param0, 
	param1
	);
	ld.param.b32 	%r5, [retval0];
	} // callseq 0
$L__BB0_2:
	ret;

}


// ===== COMPILED SASS (sm_100) =====

	.target	sm_100

	.elftype	@"ET_EXEC"


//--------------------- .note.nv.tkinfo           --------------------------
	.section	.note.nv.tkinfo,"",@"SHT_NOTE"
	.sectionflags	@"SHF_NOTE_NV_TKINFO"
	.tkinfo
        /*0018*/ 	.word	0x00000002
        /*0030*/ 	.string	""
        /*0030*/ 	.string	"ptxas"
        /*0030*/ 	.string	"Cuda compilation tools, release 13.0, V13.0.88"
        /*0030*/ 	.string	"Build cuda_13.0.r13.0/compiler.36424714_0"
        /*0030*/ 	.string	"-arch sm_100 -m 64 "



//--------------------- .note.nv.cuinfo           --------------------------
	.section	.note.nv.cuinfo,"",@"SHT_NOTE"
	.sectionflags	@"SHF_NOTE_NV_CUINFO"
        /*0018*/ 	.short	0x0002
        /*001a*/ 	.short	0x0064
        /*001c*/ 	.short	0x0082
	.zero		2


//--------------------- .nv.info                  --------------------------
	.section	.nv.info,"",@"SHT_CUDA_INFO"
	.align	4


	//----- nvinfo : EIATTR_REGCOUNT
	.align		4
        /*0000*/ 	.byte	0x04, 0x2f
        /*0002*/ 	.short	(.L_2 - .L_1)
	.align		4
.L_1:
        /*0004*/ 	.word	index@(_Z8saxpyGPUPfS_f)
        /*0008*/ 	.word	0x00000018


	//----- nvinfo : EIATTR_FRAME_SIZE
	.align		4
.L_2:
        /*000c*/ 	.byte	0x04, 0x11
        /*000e*/ 	.short	(.L_4 - .L_3)
	.align		4
.L_3:
        /*0010*/ 	.word	index@(_Z8saxpyGPUPfS_f)
        /*0014*/ 	.word	0x00000010


	//----- nvinfo : EIATTR_MIN_STACK_SIZE
	.align		4
.L_4:
        /*0018*/ 	.byte	0x04, 0x12
        /*001a*/ 	.short	(.L_6 - .L_5)
	.align		4
.L_5:
        /*001c*/ 	.word	index@(_Z8saxpyGPUPfS_f)
        /*0020*/ 	.word	0x00000010
.L_6:


//--------------------- .nv.compat                --------------------------
	.section	.nv.compat,"",@"SHT_CUDA_COMPAT_INFO"
	.align	4
        /*0000*/ 	.byte	0x02, 0x09, 0x00, 0x00, 0x02, 0x02, 0x01, 0x00, 0x02, 0x05, 0x05, 0x00, 0x03, 0x07, 0x01, 0x01
        /*0010*/ 	.byte	0x02, 0x03, 0x00, 0x00, 0x02, 0x06, 0x01, 0x00, 0x04, 0x0b, 0x08, 0x00, 0x09, 0x00, 0x00, 0x00
        /*0020*/ 	.byte	0x00, 0x00, 0x00, 0x00


//--------------------- .nv.info._Z8saxpyGPUPfS_f --------------------------
	.section	.nv.info._Z8saxpyGPUPfS_f,"",@"SHT_CUDA_INFO"
	.sectionflags	@""
	.align	4


	//----- nvinfo : EIATTR_CUDA_API_VERSION
	.align		4
        /*0000*/ 	.byte	0x04, 0x37
        /*0002*/ 	.short	(.L_8 - .L_7)
.L_7:
        /*0004*/ 	.word	0x00000082


	//----- nvinfo : EIATTR_KPARAM_INFO
	.align		4
.L_8:
        /*0008*/ 	.byte	0x04, 0x17
        /*000a*/ 	.short	(.L_10 - .L_9)
.L_9:
        /*000c*/ 	.word	0x00000000
        /*0010*/ 	.short	0x0002
        /*0012*/ 	.short	0x0010
        /*0014*/ 	.byte	0x00, 0xf0, 0x11, 0x00


	//----- nvinfo : EIATTR_KPARAM_INFO
	.align		4
.L_10:
        /*0018*/ 	.byte	0x04, 0x17
        /*001a*/ 	.short	(.L_12 - .L_11)
.L_11:
        /*001c*/ 	.word	0x00000000
        /*0020*/ 	.short	0x0001
        /*0022*/ 	.short	0x0008
        /*0024*/ 	.byte	0x00, 0xf5, 0x21, 0x00


	//----- nvinfo : EIATTR_KPARAM_INFO
	.align		4
.L_12:
        /*0028*/ 	.byte	0x04, 0x17
        /*002a*/ 	.short	(.L_14 - .L_13)
.L_13:
        /*002c*/ 	.word	0x00000000
        /*0030*/ 	.short	0x0000
        /*0032*/ 	.short	0x0000
        /*0034*/ 	.byte	0x00, 0xf5, 0x21, 0x00


	//----- nvinfo : EIATTR_SPARSE_MMA_MASK
	.align		4
.L_14:
        /*0038*/ 	.byte	0x03, 0x50
        /*003a*/ 	.short	0x0000


	//----- nvinfo : EIATTR_MAXREG_COUNT
	.align		4
        /*003c*/ 	.byte	0x03, 0x1b
        /*003e*/ 	.short	0x00ff


	//----- nvinfo : EIATTR_EXTERNS
	.align		4
        /*0040*/ 	.byte	0x04, 0x0f
        /*0042*/ 	.short	(.L_16 - .L_15)


	//   ....[0]....
	.align		4
.L_15:
        /*0044*/ 	.word	index@(vprintf)


	//----- nvinfo : EIATTR_MERCURY_ISA_VERSION
	.align		4
.L_16:
        /*0048*/ 	.byte	0x03, 0x5f
        /*004a*/ 	.short	0x0101


	//----- nvinfo : EIATTR_VRC_CTA_INIT_COUNT
	.align		4
        /*004c*/ 	.byte	0x02, 0x4a
	.zero		1
	.zero		1


	//----- nvinfo : EIATTR_SYSCALL_OFFSETS
	.align		4
        /*0050*/ 	.byte	0x04, 0x46
        /*0052*/ 	.short	(.L_18 - .L_17)


	//   ....[0]....
.L_17:
        /*0054*/ 	.word	0x000001f0


	//----- nvinfo : EIATTR_EXIT_INSTR_OFFSETS
	.align		4
.L_18:
        /*0058*/ 	.byte	0x04, 0x1c
        /*005a*/ 	.short	(.L_20 - .L_19)


	//   ....[0]....
.L_19:
        /*005c*/ 	.word	0x000000b0


	//   ....[1]....
        /*0060*/ 	.word	0x00000200


	//----- nvinfo : EIATTR_CRS_STACK_SIZE
	.align		4
.L_20:
        /*0064*/ 	.byte	0x04, 0x1e
        /*0066*/ 	.short	(.L_22 - .L_21)
.L_21:
        /*0068*/ 	.word	0x00000000


	//----- nvinfo : EIATTR_CBANK_PARAM_SIZE
	.align		4
.L_22:
        /*006c*/ 	.byte	0x03, 0x19
        /*006e*/ 	.short	0x0014


	//----- nvinfo : EIATTR_PARAM_CBANK
	.align		4
        /*0070*/ 	.byte	0x04, 0x0a
        /*0072*/ 	.short	(.L_24 - .L_23)
	.align		4
.L_23:
        /*0074*/ 	.word	index@(.nv.constant0._Z8saxpyGPUPfS_f)
        /*0078*/ 	.short	0x0380
        /*007a*/ 	.short	0x0014


	//----- nvinfo : EIATTR_SW_WAR
	.align		4
.L_24:
        /*007c*/ 	.byte	0x04, 0x36
        /*007e*/ 	.short	(.L_26 - .L_25)
.L_25:
        /*0080*/ 	.word	0x00000008
.L_26:


//--------------------- .nv.callgraph             --------------------------
	.section	.nv.callgraph,"",@"SHT_CUDA_CALLGRAPH"
	.align	4
	.sectionentsize	8
	.align		4
        /*0000*/ 	.word	0x00000000
	.align		4
        /*0004*/ 	.word	0xffffffff
	.align		4
        /*0008*/ 	.word	index@(_Z8saxpyGPUPfS_f)
	.align		4
        /*000c*/ 	.word	index@(vprintf)
	.align		4
        /*0010*/ 	.word	0x00000000
	.align		4
        /*0014*/ 	.word	0xfffffffe
	.align		4
        /*0018*/ 	.word	0x00000000
	.align		4
        /*001c*/ 	.word	0xfffffffd
	.align		4
        /*0020*/ 	.word	0x00000000
	.align		4
        /*0024*/ 	.word	0xfffffffc


//--------------------- .nv.constant4             --------------------------
	.section	.nv.constant4,"a",@progbits
	.align	8
	.align		8
.nv.constant4:
        /*0000*/ 	.dword	vprintf
	.align		8
        /*0008*/ 	.dword	$str


//--------------------- .text._Z8saxpyGPUPfS_f    --------------------------
	.section	.text._Z8saxpyGPUPfS_f,"ax",@progbits
	.align	128
        .global         _Z8saxpyGPUPfS_f
        .type           _Z8saxpyGPUPfS_f,@function
        .size           _Z8saxpyGPUPfS_f,(.L_x_2 - _Z8saxpyGPUPfS_f)
        .other          _Z8saxpyGPUPfS_f,@"STO_CUDA_ENTRY STV_DEFAULT"
_Z8saxpyGPUPfS_f:
.text._Z8saxpyGPUPfS_f:
[----:B------:R-:W0:Y:S01]  /*0000*/  LDC R1, c[0x0][0x37c] ;  /* 0x0000df00ff017b82 */ /* 0x000e220000000800 */
[----:B------:R-:W1:Y:S01]  /*0010*/  S2R R3, SR_TID.X ;  /* 0x0000000000037919 */ /* 0x000e620000002100 */
[----:B------:R-:W2:Y:S06]  /*0020*/  LDCU UR5, c[0x0][0x2fc] ;  /* 0x00005f80ff0577ac */ /* 0x000eac0008000800 */
[----:B------:R-:W1:Y:S01]  /*0030*/  S2UR UR6, SR_CTAID.X ;  /* 0x00000000000679c3 */ /* 0x000e620000002500 */
[----:B0-----:R-:W-:Y:S01]  /*0040*/  VIADD R1, R1, 0xfffffff0 ;  /* 0xfffffff001017836 */ /* 0x001fe20000000000 */
[----:B------:R-:W0:Y:S06]  /*0050*/  LDCU UR4, c[0x0][0x2f8] ;  /* 0x00005f00ff0477ac */ /* 0x000e2c0008000800 */
[----:B------:R-:W1:Y:S01]  /*0060*/  LDC R0, c[0x0][0x360] ;  /* 0x0000d800ff007b82 */ /* 0x000e620000000800 */
[----:B0-----:R-:W-:-:S05]  /*0070*/  IADD3 R6, P1, PT, R1, UR4, RZ ;  /* 0x0000000401067c10 */ /* 0x001fca000ff3e0ff */
[----:B--2---:R-:W-:Y:S02]  /*0080*/  IMAD.X R7, RZ, RZ, UR5, P1 ;  /* 0x00000005ff077e24 */ /* 0x004fe400088e06ff */
[----:B-1----:R-:W-:-:S05]  /*0090*/  IMAD R0, R0, UR6, R3 ;  /* 0x0000000600007c24 */ /* 0x002fca000f8e0203 */
[----:B------:R-:W-:-:S13]  /*00a0*/  ISETP.GT.AND P0, PT, R0, 0x270f, PT ;  /* 0x0000270f0000780c */ /* 0x000fda0003f04270 */
[----:B------:R-:W-:Y:S05]  /*00b0*/  @P0 EXIT ;  /* 0x000000000000094d */ /* 0x000fea0003800000 */
[----:B------:R-:W0:Y:S01]  /*00c0*/  LDC.64 R4, c[0x0][0x380] ;  /* 0x0000e000ff047b82 */ /* 0x000e220000000a00 */
[----:B------:R-:W1:Y:S01]  /*00d0*/  LDCU.64 UR4, c[0x0][0x358] ;  /* 0x00006b00ff0477ac */ /* 0x000e620008000a00 */
[----:B------:R-:W2:Y:S06]  /*00e0*/  LDCU UR6, c[0x0][0x390] ;  /* 0x00007200ff0677ac */ /* 0x000eac0008000800 */
[----:B------:R-:W3:Y:S01]  /*00f0*/  LDC.64 R2, c[0x0][0x388] ;  /* 0x0000e200ff027b82 */ /* 0x000ee20000000a00 */
[----:B0-----:R-:W-:-:S06]  /*0100*/  IMAD.WIDE R4, R0, 0x4, R4 ;  /* 0x0000000400047825 */ /* 0x001fcc00078e0204 */
[----:B-1----:R-:W2:Y:S01]  /*0110*/  LDG.E R4, desc[UR4][R4.64] ;  /* 0x0000000404047981 */ /* 0x002ea2000c1e1900 */
[----:B---3--:R-:W-:-:S05]  /*0120*/  IMAD.WIDE R2, R0, 0x4, R2 ;  /* 0x0000000400027825 */ /* 0x008fca00078e0202 */
[----:B------:R-:W2:Y:S01]  /*0130*/  LDG.E R9, desc[UR4][R2.64] ;  /* 0x0000000402097981 */ /* 0x000ea2000c1e1900 */
[----:B------:R-:W-:-:S03]  /*0140*/  MOV R8, 0x0 ;  /* 0x0000000000087802 */ /* 0x000fc60000000f00 */
[----:B------:R0:W-:Y:S01]  /*0150*/  STL [R1], R0 ;  /* 0x0000000001007387 */ /* 0x0001e20000100800 */
[----:B------:R0:W1:Y:S01]  /*0160*/  LDC.64 R12, c[0x4][R8] ;  /* 0x01000000080c7b82 */ /* 0x0000620000000a00 */
[----:B--2---:R-:W-:Y:S01]  /*0170*/  FFMA R9, R4, UR6, R9 ;  /* 0x0000000604097c23 */ /* 0x004fe20008000009 */
[----:B------:R-:W2:Y:S03]  /*0180*/  LDCU.64 UR6, c[0x4][0x8] ;  /* 0x01000100ff0677ac */ /* 0x000ea60008000a00 */
[----:B------:R-:W3:Y:S01]  /*0190*/  F2F.F64.F32 R10, R9 ;  /* 0x00000009000a7310 */ /* 0x000ee20000201800 */
[----:B------:R0:W-:Y:S04]  /*01a0*/  STG.E desc[UR4][R2.64], R9 ;  /* 0x0000000902007986 */ /* 0x0001e8000c101904 */
[----:B---3--:R0:W-:Y:S01]  /*01b0*/  STL.64 [R1+0x8], R10 ;  /* 0x0000080a01007387 */ /* 0x0081e20000100a00 */
[----:B--2---:R-:W-:-:S02]  /*01c0*/  MOV R4, UR6 ;  /* 0x0000000600047c02 */ /* 0x004fc40008000f00 */
[----:B-1----:R-:W-:-:S07]  /*01d0*/  MOV R5, UR7 ;  /* 0x0000000700057c02 */ /* 0x002fce0008000f00 */
[----:B------:R-:W-:-:S07]  /*01e0*/  LEPC R20, `(.L_x_0) ;  /* 0x000000001014794e */ /* 0x000fce0000000000 */
[----:B0-----:R-:W-:Y:S05]  /*01f0*/  CALL.ABS.NOINC R12 ;  /* 0x000000000c007343 */ /* 0x001fea0003c00000 */
.L_x_0:
[----:B------:R-:W-:Y:S05]  /*0200*/  EXIT ;  /* 0x000000000000794d */ /* 0x000fea0003800000 */
.L_x_1:
[----:B------:R-:W-:-:S00]  /*0210*/  BRA `(.L_x_1) ;  /* 0xfffffffc00fc7947 */ /* 0x000fc0000383ffff */
[----:B------:R-:W-:-:S00]  /*0220*/  NOP ;  /* 0x0000000000007918 */ /* 0x000fc00000000000 */
        /* <DEDUP_REMOVED lines=13> */
.L_x_2:


//--------------------- .nv.global.init           --------------------------
	.section	.nv.global.init,"aw",@progbits
.nv.global.init:
	.type		$str,@object
	.size		$str,(.L_0 - $str)
$str:
        /*0000*/ 	.byte	0x47, 0x50, 0x55, 0x3a, 0x20, 0x4d, 0x79, 0x20, 0x74, 0x68, 0x72, 0x65, 0x61, 0x64, 0x49, 0x64
        /*0010*/ 	.byte	0x20, 0x69, 0x73, 0x20, 0x25, 0x64, 0x20, 0x61, 0x6e, 0x64, 0x20, 0x6d, 0x79, 0x20, 0x63, 0x75
        /*0020*/ 	.byte	0x72, 0x72, 0x65, 0x6e, 0x74, 0x20, 0x53, 0x61, 0x78, 0x70, 0x79, 0x20, 0x76, 0x61, 0x6c, 0x75
        /*0030*/ 	.byte	0x65, 0x20, 0x69, 0x73, 0x3a, 0x20, 0x25, 0x66, 0x0a, 0x00
.L_0:


//--------------------- .nv.shared.reserved.0     --------------------------
	.section	.nv.shared.reserved.0,"aw",@nobits
	.weak		__nv_reservedSMEM_offset_0_alias
	.size		__nv_reservedSMEM_offset_0_alias, 0, 64
	.other		__nv_reservedSMEM_offset_0_alias,@"STO_CUDA_RESERVED_SHARED STV_DEFAULT"
__nv_reservedSMEM_offset_0_alias:
	.zero		0
	.zero		64


//--------------------- .nv.constant0._Z8saxpyGPUPfS_f --------------------------
	.section	.nv.constant0._Z8saxpyGPUPfS_f,"a",@progbits
	.sectionflags	@""
	.align	4
.nv.constant0._Z8saxpyGPUPfS_f:
	.zero		916


//--------------------- SYMBOLS --------------------------

	.type		.nv.reservedSmem.offset0,@object
	.size		.nv.reservedSmem.offset0,0x4
	.type		vprintf,@function
